//
// Generated by NVIDIA NVVM Compiler
//
// Compiler Build ID: CL-36424714
// Cuda compilation tools, release 13.0, V13.0.88
// Based on NVVM 20.0.0
//

.version 9.0
.target sm_100
.address_size 64

	// .globl	_Z7vec_addPfS_S_i

.visible .entry _Z7vec_addPfS_S_i(
	.param .u64 .ptr .align 1 _Z7vec_addPfS_S_i_param_0,
	.param .u64 .ptr .align 1 _Z7vec_addPfS_S_i_param_1,
	.param .u64 .ptr .align 1 _Z7vec_addPfS_S_i_param_2,
	.param .u32 _Z7vec_addPfS_S_i_param_3
)
{
	.reg .pred 	%p<2>;
	.reg .b32 	%r<3>;
	.reg .b32 	%f<4>;
	.reg .b64 	%rd<11>;

	ld.param.u64 	%rd1, [_Z7vec_addPfS_S_i_param_0];
	ld.param.u64 	%rd2, [_Z7vec_addPfS_S_i_param_1];
	ld.param.u64 	%rd3, [_Z7vec_addPfS_S_i_param_2];
	ld.param.u32 	%r2, [_Z7vec_addPfS_S_i_param_3];
	mov.u32 	%r1, %tid.x;
	setp.ge.s32 	%p1, %r1, %r2;
	@%p1 bra 	$L__BB0_2;
	cvta.to.global.u64 	%rd4, %rd2;
	cvta.to.global.u64 	%rd5, %rd3;
	cvta.to.global.u64 	%rd6, %rd1;
	mul.wide.u32 	%rd7, %r1, 4;
	add.s64 	%rd8, %rd4, %rd7;
	ld.global.f32 	%f1, [%rd8];
	add.s64 	%rd9, %rd5, %rd7;
	ld.global.f32 	%f2, [%rd9];
	add.f32 	%f3, %f1, %f2;
	add.s64 	%rd10, %rd6, %rd7;
	st.global.f32 	[%rd10], %f3;
$L__BB0_2:
	ret;

}


// ===== COMPILED SASS (sm_100) =====

	.target	sm_100

	.elftype	@"ET_EXEC"


//--------------------- .note.nv.tkinfo           --------------------------
	.section	.note.nv.tkinfo,"",@"SHT_NOTE"
	.sectionflags	@"SHF_NOTE_NV_TKINFO"
	.tkinfo
        /*0018*/ 	.word	0x00000002
        /*0030*/ 	.string	""
        /*0030*/ 	.string	"ptxas"
        /*0030*/ 	.string	"Cuda compilation tools, release 13.0, V13.0.88"
        /*0030*/ 	.string	"Build cuda_13.0.r13.0/compiler.36424714_0"
        /*0030*/ 	.string	"-arch sm_100 -m 64 "



//--------------------- .note.nv.cuinfo           --------------------------
	.section	.note.nv.cuinfo,"",@"SHT_NOTE"
	.sectionflags	@"SHF_NOTE_NV_CUINFO"
        /*0018*/ 	.short	0x0002
        /*001a*/ 	.short	0x0064
        /*001c*/ 	.short	0x0082
	.zero		2


//--------------------- .nv.info                  --------------------------
	.section	.nv.info,"",@"SHT_CUDA_INFO"
	.align	4


	//----- nvinfo : EIATTR_REGCOUNT
	.align		4
        /*0000*/ 	.byte	0x04, 0x2f
        /*0002*/ 	.short	(.L_1 - .L_0)
	.align		4
.L_0:
        /*0004*/ 	.word	index@(_Z7vec_addPfS_S_i)
        /*0008*/ 	.word	0x0000000c


	//----- nvinfo : EIATTR_FRAME_SIZE
	.align		4
.L_1:
        /*000c*/ 	.byte	0x04, 0x11
        /*000e*/ 	.short	(.L_3 - .L_2)
	.align		4
.L_2:
        /*0010*/ 	.word	index@(_Z7vec_addPfS_S_i)
        /*0014*/ 	.word	0x00000000


	//----- nvinfo : EIATTR_MIN_STACK_SIZE
	.align		4
.L_3:
        /*0018*/ 	.byte	0x04, 0x12
        /*001a*/ 	.short	(.L_5 - .L_4)
	.align		4
.L_4:
        /*001c*/ 	.word	index@(_Z7vec_addPfS_S_i)
        /*0020*/ 	.word	0x00000000
.L_5:


//--------------------- .nv.compat                --------------------------
	.section	.nv.compat,"",@"SHT_CUDA_COMPAT_INFO"
	.align	4
        /*0000*/ 	.byte	0x02, 0x09, 0x00, 0x00, 0x02, 0x02, 0x01, 0x00, 0x02, 0x05, 0x05, 0x00, 0x03, 0x07, 0x01, 0x01
        /*0010*/ 	.byte	0x02, 0x03, 0x00, 0x00, 0x02, 0x06, 0x01, 0x00, 0x04, 0x0b, 0x08, 0x00, 0x09, 0x00, 0x00, 0x00
        /*0020*/ 	.byte	0x00, 0x00, 0x00, 0x00


//--------------------- .nv.info._Z7vec_addPfS_S_i --------------------------
	.section	.nv.info._Z7vec_addPfS_S_i,"",@"SHT_CUDA_INFO"
	.sectionflags	@""
	.align	4


	//----- nvinfo : EIATTR_CUDA_API_VERSION
	.align		4
        /*0000*/ 	.byte	0x04, 0x37
        /*0002*/ 	.short	(.L_7 - .L_6)
.L_6:
        /*0004*/ 	.word	0x00000082


	//----- nvinfo : EIATTR_KPARAM_INFO
	.align		4
.L_7:
        /*0008*/ 	.byte	0x04, 0x17
        /*000a*/ 	.short	(.L_9 - .L_8)
.L_8:
        /*000c*/ 	.word	0x00000000
        /*0010*/ 	.short	0x0003
        /*0012*/ 	.short	0x0018
        /*0014*/ 	.byte	0x00, 0xf0, 0x11, 0x00


	//----- nvinfo : EIATTR_KPARAM_INFO
	.align		4
.L_9:
        /*0018*/ 	.byte	0x04, 0x17
        /*001a*/ 	.short	(.L_11 - .L_10)
.L_10:
        /*001c*/ 	.word	0x00000000
        /*0020*/ 	.short	0x0002
        /*0022*/ 	.short	0x0010
        /*0024*/ 	.byte	0x00, 0xf5, 0x21, 0x00


	//----- nvinfo : EIATTR_KPARAM_INFO
	.align		4
.L_11:
        /*0028*/ 	.byte	0x04, 0x17
        /*002a*/ 	.short	(.L_13 - .L_12)
.L_12:
        /*002c*/ 	.word	0x00000000
        /*0030*/ 	.short	0x0001
        /*0032*/ 	.short	0x0008
        /*0034*/ 	.byte	0x00, 0xf5, 0x21, 0x00


	//----- nvinfo : EIATTR_KPARAM_INFO
	.align		4
.L_13:
        /*0038*/ 	.byte	0x04, 0x17
        /*003a*/ 	.short	(.L_15 - .L_14)
.L_14:
        /*003c*/ 	.word	0x00000000
        /*0040*/ 	.short	0x0000
        /*0042*/ 	.short	0x0000
        /*0044*/ 	.byte	0x00, 0xf5, 0x21, 0x00


	//----- nvinfo : EIATTR_SPARSE_MMA_MASK
	.align		4
.L_15:
        /*0048*/ 	.byte	0x03, 0x50
        /*004a*/ 	.short	0x0000


	//----- nvinfo : EIATTR_MAXREG_COUNT
	.align		4
        /*004c*/ 	.byte	0x03, 0x1b
        /*004e*/ 	.short	0x00ff


	//----- nvinfo : EIATTR_MERCURY_ISA_VERSION
	.align		4
        /*0050*/ 	.byte	0x03, 0x5f
        /*0052*/ 	.short	0x0101


	//----- nvinfo : EIATTR_VRC_CTA_INIT_COUNT
	.align		4
        /*0054*/ 	.byte	0x02, 0x4a
	.zero		1
	.zero		1


	//----- nvinfo : EIATTR_EXIT_INSTR_OFFSETS
	.align		4
        /*0058*/ 	.byte	0x04, 0x1c
        /*005a*/ 	.short	(.L_17 - .L_16)


	//   ....[0]....
.L_16:
        /*005c*/ 	.word	0x00000040


	//   ....[1]....
        /*0060*/ 	.word	0x00000100


	//----- nvinfo : EIATTR_CBANK_PARAM_SIZE
	.align		4
.L_17:
        /*0064*/ 	.byte	0x03, 0x19
        /*0066*/ 	.short	0x001c


	//----- nvinfo : EIATTR_PARAM_CBANK
	.align		4
        /*0068*/ 	.byte	0x04, 0x0a
        /*006a*/ 	.short	(.L_19 - .L_18)
	.align		4
.L_18:
        /*006c*/ 	.word	index@(.nv.constant0._Z7vec_addPfS_S_i)
        /*0070*/ 	.short	0x0380
        /*0072*/ 	.short	0x001c


	//----- nvinfo : EIATTR_SW_WAR
	.align		4
.L_19:
        /*0074*/ 	.byte	0x04, 0x36
        /*0076*/ 	.short	(.L_21 - .L_20)
.L_20:
        /*0078*/ 	.word	0x00000008
.L_21:


//--------------------- .nv.callgraph             --------------------------
	.section	.nv.callgraph,"",@"SHT_CUDA_CALLGRAPH"
	.align	4
	.sectionentsize	8
	.align		4
        /*0000*/ 	.word	0x00000000
	.align		4
        /*0004*/ 	.word	0xffffffff
	.align		4
        /*0008*/ 	.word	0x00000000
	.align		4
        /*000c*/ 	.word	0xfffffffe
	.align		4
        /*0010*/ 	.word	0x00000000
	.align		4
        /*0014*/ 	.word	0xfffffffd
	.align		4
        /*0018*/ 	.word	0x00000000
	.align		4
        /*001c*/ 	.word	0xfffffffc


//--------------------- .text._Z7vec_addPfS_S_i   --------------------------
	.section	.text._Z7vec_addPfS_S_i,"ax",@progbits
	.align	128
        .global         _Z7vec_addPfS_S_i
        .type           _Z7vec_addPfS_S_i,@function
        .size           _Z7vec_addPfS_S_i,(.L_x_1 - _Z7vec_addPfS_S_i)
        .other          _Z7vec_addPfS_S_i,@"STO_CUDA_ENTRY STV_DEFAULT"
_Z7vec_addPfS_S_i:
.text._Z7vec_addPfS_S_i:
[----:B------:R-:W-:Y:S01]  /*0000*/  LDC R1, c[0x0][0x37c] ;  /* 0x0000df00ff017b82 */ /* 0x000fe20000000800 */
[----:B------:R-:W0:Y:S01]  /*0010*/  S2R R9, SR_TID.X ;  /* 0x0000000000097919 */ /* 0x000e220000002100 */
[----:B------:R-:W0:Y:S02]  /*0020*/  LDCU UR4, c[0x0][0x398] ;  /* 0x00007300ff0477ac */ /* 0x000e240008000800 */
[----:B0-----:R-:W-:-:S13]  /*0030*/  ISETP.GE.AND P0, PT, R9, UR4, PT ;  /* 0x0000000409007c0c */ /* 0x001fda000bf06270 */
[----:B------:R-:W-:Y:S05]  /*0040*/  @P0 EXIT ;  /* 0x000000000000094d */ /* 0x000fea0003800000 */
[----:B------:R-:W0:Y:S01]  /*0050*/  LDC.64 R2, c[0x0][0x388] ;  /* 0x0000e200ff027b82 */ /* 0x000e220000000a00 */
[----:B------:R-:W1:Y:S07]  /*0060*/  LDCU.64 UR4, c[0x0][0x358] ;  /* 0x00006b00ff0477ac */ /* 0x000e6e0008000a00 */
[----:B------:R-:W2:Y:S08]  /*0070*/  LDC.64 R4, c[0x0][0x390] ;  /* 0x0000e400ff047b82 */ /* 0x000eb00000000a00 */
[----:B------:R-:W3:Y:S01]  /*0080*/  LDC.64 R6, c[0x0][0x380] ;  /* 0x0000e000ff067b82 */ /* 0x000ee20000000a00 */
[----:B0-----:R-:W-:-:S06]  /*0090*/  IMAD.WIDE.U32 R2, R9, 0x4, R2 ;  /* 0x0000000409027825 */ /* 0x001fcc00078e0002 */
[----:B-1----:R-:W4:Y:S01]  /*00a0*/  LDG.E R2, desc[UR4][R2.64] ;  /* 0x0000000402027981 */ /* 0x002f22000c1e1900 */
[----:B--2---:R-:W-:-:S06]  /*00b0*/  IMAD.WIDE.U32 R4, R9, 0x4, R4 ;  /* 0x0000000409047825 */ /* 0x004fcc00078e0004 */
[----:B------:R-:W4:Y:S01]  /*00c0*/  LDG.E R5, desc[UR4][R4.64] ;  /* 0x0000000404057981 */ /* 0x000f22000c1e1900 */
[----:B---3--:R-:W-:-:S04]  /*00d0*/  IMAD.WIDE.U32 R6, R9, 0x4, R6 ;  /* 0x0000000409067825 */ /* 0x008fc800078e0006 */
[----:B----4-:R-:W-:-:S05]  /*00e0*/  FADD R9, R2, R5 ;  /* 0x0000000502097221 */ /* 0x010fca0000000000 */
[----:B------:R-:W-:Y:S01]  /*00f0*/  STG.E desc[UR4][R6.64], R9 ;  /* 0x0000000906007986 */ /* 0x000fe2000c101904 */
[----:B------:R-:W-:Y:S05]  /*0100*/  EXIT ;  /* 0x000000000000794d */ /* 0x000fea0003800000 */
.L_x_0:
[----:B------:R-:W-:-:S00]  /*0110*/  BRA `(.L_x_0) ;  /* 0xfffffffc00fc7947 */ /* 0x000fc0000383ffff */
[----:B------:R-:W-:-:S00]  /*0120*/  NOP ;  /* 0x0000000000007918 */ /* 0x000fc00000000000 */
        /* <DEDUP_REMOVED lines=13> */
.L_x_1:


//--------------------- .nv.shared.reserved.0     --------------------------
	.section	.nv.shared.reserved.0,"aw",@nobits
	.weak		__nv_reservedSMEM_offset_0_alias
	.size		__nv_reservedSMEM_offset_0_alias, 0, 64
	.other		__nv_reservedSMEM_offset_0_alias,@"STO_CUDA_RESERVED_SHARED STV_DEFAULT"
__nv_reservedSMEM_offset_0_alias:
	.zero		0
	.zero		64


//--------------------- .nv.constant0._Z7vec_addPfS_S_i --------------------------
	.section	.nv.constant0._Z7vec_addPfS_S_i,"a",@progbits
	.sectionflags	@""
	.align	4
.nv.constant0._Z7vec_addPfS_S_i:
	.zero		924


//--------------------- SYMBOLS --------------------------

	.type		.nv.reservedSmem.offset0,@object
	.size		.nv.reservedSmem.offset0,0x4
